//
// Generated by NVIDIA NVVM Compiler
//
// Compiler Build ID: CL-36424714
// Cuda compilation tools, release 13.0, V13.0.88
// Based on NVVM 20.0.0
//

.version 9.0
.target sm_100
.address_size 64

	// .globl	_Z10add_kernelPfS_S_

.visible .entry _Z10add_kernelPfS_S_(
	.param .u64 .ptr .align 1 _Z10add_kernelPfS_S__param_0,
	.param .u64 .ptr .align 1 _Z10add_kernelPfS_S__param_1,
	.param .u64 .ptr .align 1 _Z10add_kernelPfS_S__param_2
)
{
	.reg .b32 	%r<5>;
	.reg .b32 	%f<4>;
	.reg .b64 	%rd<11>;

	ld.param.u64 	%rd1, [_Z10add_kernelPfS_S__param_0];
	ld.param.u64 	%rd2, [_Z10add_kernelPfS_S__param_1];
	ld.param.u64 	%rd3, [_Z10add_kernelPfS_S__param_2];
	cvta.to.global.u64 	%rd4, %rd3;
	cvta.to.global.u64 	%rd5, %rd2;
	cvta.to.global.u64 	%rd6, %rd1;
	mov.u32 	%r1, %ctaid.x;
	mov.u32 	%r2, %ntid.x;
	mov.u32 	%r3, %tid.x;
	mad.lo.s32 	%r4, %r1, %r2, %r3;
	mul.wide.s32 	%rd7, %r4, 4;
	add.s64 	%rd8, %rd6, %rd7;
	ld.global.f32 	%f1, [%rd8];
	add.s64 	%rd9, %rd5, %rd7;
	ld.global.f32 	%f2, [%rd9];
	add.f32 	%f3, %f1, %f2;
	add.s64 	%rd10, %rd4, %rd7;
	st.global.f32 	[%rd10], %f3;
	ret;

}


// ===== COMPILED SASS (sm_100) =====

	.target	sm_100

	.elftype	@"ET_EXEC"


//--------------------- .note.nv.tkinfo           --------------------------
	.section	.note.nv.tkinfo,"",@"SHT_NOTE"
	.sectionflags	@"SHF_NOTE_NV_TKINFO"
	.tkinfo
        /*0018*/ 	.word	0x00000002
        /*0030*/ 	.string	""
        /*0030*/ 	.string	"ptxas"
        /*0030*/ 	.string	"Cuda compilation tools, release 13.0, V13.0.88"
        /*0030*/ 	.string	"Build cuda_13.0.r13.0/compiler.36424714_0"
        /*0030*/ 	.string	"-arch sm_100 -m 64 "



//--------------------- .note.nv.cuinfo           --------------------------
	.section	.note.nv.cuinfo,"",@"SHT_NOTE"
	.sectionflags	@"SHF_NOTE_NV_CUINFO"
        /*0018*/ 	.short	0x0002
        /*001a*/ 	.short	0x0064
        /*001c*/ 	.short	0x0082
	.zero		2


//--------------------- .nv.info                  --------------------------
	.section	.nv.info,"",@"SHT_CUDA_INFO"
	.align	4


	//----- nvinfo : EIATTR_REGCOUNT
	.align		4
        /*0000*/ 	.byte	0x04, 0x2f
        /*0002*/ 	.short	(.L_1 - .L_0)
	.align		4
.L_0:
        /*0004*/ 	.word	index@(_Z10add_kernelPfS_S_)
        /*0008*/ 	.word	0x0000000c


	//----- nvinfo : EIATTR_FRAME_SIZE
	.align		4
.L_1:
        /*000c*/ 	.byte	0x04, 0x11
        /*000e*/ 	.short	(.L_3 - .L_2)
	.align		4
.L_2:
        /*0010*/ 	.word	index@(_Z10add_kernelPfS_S_)
        /*0014*/ 	.word	0x00000000


	//----- nvinfo : EIATTR_MIN_STACK_SIZE
	.align		4
.L_3:
        /*0018*/ 	.byte	0x04, 0x12
        /*001a*/ 	.short	(.L_5 - .L_4)
	.align		4
.L_4:
        /*001c*/ 	.word	index@(_Z10add_kernelPfS_S_)
        /*0020*/ 	.word	0x00000000
.L_5:


//--------------------- .nv.compat                --------------------------
	.section	.nv.compat,"",@"SHT_CUDA_COMPAT_INFO"
	.align	4
        /*0000*/ 	.byte	0x02, 0x09, 0x00, 0x00, 0x02, 0x02, 0x01, 0x00, 0x02, 0x05, 0x05, 0x00, 0x03, 0x07, 0x01, 0x01
        /*0010*/ 	.byte	0x02, 0x03, 0x00, 0x00, 0x02, 0x06, 0x01, 0x00, 0x04, 0x0b, 0x08, 0x00, 0x09, 0x00, 0x00, 0x00
        /*0020*/ 	.byte	0x00, 0x00, 0x00, 0x00


//--------------------- .nv.info._Z10add_kernelPfS_S_ --------------------------
	.section	.nv.info._Z10add_kernelPfS_S_,"",@"SHT_CUDA_INFO"
	.sectionflags	@""
	.align	4


	//----- nvinfo : EIATTR_CUDA_API_VERSION
	.align		4
        /*0000*/ 	.byte	0x04, 0x37
        /*0002*/ 	.short	(.L_7 - .L_6)
.L_6:
        /*0004*/ 	.word	0x00000082


	//----- nvinfo : EIATTR_KPARAM_INFO
	.align		4
.L_7:
        /*0008*/ 	.byte	0x04, 0x17
        /*000a*/ 	.short	(.L_9 - .L_8)
.L_8:
        /*000c*/ 	.word	0x00000000
        /*0010*/ 	.short	0x0002
        /*0012*/ 	.short	0x0010
        /*0014*/ 	.byte	0x00, 0xf5, 0x21, 0x00


	//----- nvinfo : EIATTR_KPARAM_INFO
	.align		4
.L_9:
        /*0018*/ 	.byte	0x04, 0x17
        /*001a*/ 	.short	(.L_11 - .L_10)
.L_10:
        /*001c*/ 	.word	0x00000000
        /*0020*/ 	.short	0x0001
        /*0022*/ 	.short	0x0008
        /*0024*/ 	.byte	0x00, 0xf5, 0x21, 0x00


	//----- nvinfo : EIATTR_KPARAM_INFO
	.align		4
.L_11:
        /*0028*/ 	.byte	0x04, 0x17
        /*002a*/ 	.short	(.L_13 - .L_12)
.L_12:
        /*002c*/ 	.word	0x00000000
        /*0030*/ 	.short	0x0000
        /*0032*/ 	.short	0x0000
        /*0034*/ 	.byte	0x00, 0xf5, 0x21, 0x00


	//----- nvinfo : EIATTR_SPARSE_MMA_MASK
	.align		4
.L_13:
        /*0038*/ 	.byte	0x03, 0x50
        /*003a*/ 	.short	0x0000


	//----- nvinfo : EIATTR_MAXREG_COUNT
	.align		4
        /*003c*/ 	.byte	0x03, 0x1b
        /*003e*/ 	.short	0x00ff


	//----- nvinfo : EIATTR_MERCURY_ISA_VERSION
	.align		4
        /*0040*/ 	.byte	0x03, 0x5f
        /*0042*/ 	.short	0x0101


	//----- nvinfo : EIATTR_VRC_CTA_INIT_COUNT
	.align		4
        /*0044*/ 	.byte	0x02, 0x4a
	.zero		1
	.zero		1


	//----- nvinfo : EIATTR_EXIT_INSTR_OFFSETS
	.align		4
        /*0048*/ 	.byte	0x04, 0x1c
        /*004a*/ 	.short	(.L_15 - .L_14)


	//   ....[0]....
.L_14:
        /*004c*/ 	.word	0x00000100


	//----- nvinfo : EIATTR_CBANK_PARAM_SIZE
	.align		4
.L_15:
        /*0050*/ 	.byte	0x03, 0x19
        /*0052*/ 	.short	0x0018


	//----- nvinfo : EIATTR_PARAM_CBANK
	.align		4
        /*0054*/ 	.byte	0x04, 0x0a
        /*0056*/ 	.short	(.L_17 - .L_16)
	.align		4
.L_16:
        /*0058*/ 	.word	index@(.nv.constant0._Z10add_kernelPfS_S_)
        /*005c*/ 	.short	0x0380
        /*005e*/ 	.short	0x0018


	//----- nvinfo : EIATTR_SW_WAR
	.align		4
.L_17:
        /*0060*/ 	.byte	0x04, 0x36
        /*0062*/ 	.short	(.L_19 - .L_18)
.L_18:
        /*0064*/ 	.word	0x00000008
.L_19:


//--------------------- .nv.callgraph             --------------------------
	.section	.nv.callgraph,"",@"SHT_CUDA_CALLGRAPH"
	.align	4
	.sectionentsize	8
	.align		4
        /*0000*/ 	.word	0x00000000
	.align		4
        /*0004*/ 	.word	0xffffffff
	.align		4
        /*0008*/ 	.word	0x00000000
	.align		4
        /*000c*/ 	.word	0xfffffffe
	.align		4
        /*0010*/ 	.word	0x00000000
	.align		4
        /*0014*/ 	.word	0xfffffffd
	.align		4
        /*0018*/ 	.word	0x00000000
	.align		4
        /*001c*/ 	.word	0xfffffffc


//--------------------- .text._Z10add_kernelPfS_S_ --------------------------
	.section	.text._Z10add_kernelPfS_S_,"ax",@progbits
	.align	128
        .global         _Z10add_kernelPfS_S_
        .type           _Z10add_kernelPfS_S_,@function
        .size           _Z10add_kernelPfS_S_,(.L_x_1 - _Z10add_kernelPfS_S_)
        .other          _Z10add_kernelPfS_S_,@"STO_CUDA_ENTRY STV_DEFAULT"
_Z10add_kernelPfS_S_:
.text._Z10add_kernelPfS_S_:
[----:B------:R-:W-:Y:S01]  /*0000*/  LDC R1, c[0x0][0x37c] ;  /* 0x0000df00ff017b82 */ /* 0x000fe20000000800 */
[----:B------:R-:W0:Y:S07]  /*0010*/  S2R R0, SR_TID.X ;  /* 0x0000000000007919 */ /* 0x000e2e0000002100 */
[----:B------:R-:W0:Y:S01]  /*0020*/  S2UR UR6, SR_CTAID.X ;  /* 0x00000000000679c3 */ /* 0x000e220000002500 */
[----:B------:R-:W1:Y:S07]  /*0030*/  LDCU.64 UR4, c[0x0][0x358] ;  /* 0x00006b00ff0477ac */ /* 0x000e6e0008000a00 */
[----:B------:R-:W0:Y:S08]  /*0040*/  LDC R9, c[0x0][0x360] ;  /* 0x0000d800ff097b82 */ /* 0x000e300000000800 */
[----:B------:R-:W2:Y:S08]  /*0050*/  LDC.64 R2, c[0x0][0x380] ;  /* 0x0000e000ff027b82 */ /* 0x000eb00000000a00 */
[----:B------:R-:W3:Y:S01]  /*0060*/  LDC.64 R4, c[0x0][0x388] ;  /* 0x0000e200ff047b82 */ /* 0x000ee20000000a00 */
[----:B0-----:R-:W-:-:S07]  /*0070*/  IMAD R9, R9, UR6, R0 ;  /* 0x0000000609097c24 */ /* 0x001fce000f8e0200 */
[----:B------:R-:W0:Y:S01]  /*0080*/  LDC.64 R6, c[0x0][0x390] ;  /* 0x0000e400ff067b82 */ /* 0x000e220000000a00 */
[----:B--2---:R-:W-:-:S06]  /*0090*/  IMAD.WIDE R2, R9, 0x4, R2 ;  /* 0x0000000409027825 */ /* 0x004fcc00078e0202 */
[----:B-1----:R-:W2:Y:S01]  /*00a0*/  LDG.E R2, desc[UR4][R2.64] ;  /* 0x0000000402027981 */ /* 0x002ea2000c1e1900 */
[----:B---3--:R-:W-:-:S06]  /*00b0*/  IMAD.WIDE R4, R9, 0x4, R4 ;  /* 0x0000000409047825 */ /* 0x008fcc00078e0204 */
[----:B------:R-:W2:Y:S01]  /*00c0*/  LDG.E R5, desc[UR4][R4.64] ;  /* 0x0000000404057981 */ /* 0x000ea2000c1e1900 */
[----:B0-----:R-:W-:-:S04]  /*00d0*/  IMAD.WIDE R6, R9, 0x4, R6 ;  /* 0x0000000409067825 */ /* 0x001fc800078e0206 */
[----:B--2---:R-:W-:-:S05]  /*00e0*/  FADD R9, R2, R5 ;  /* 0x0000000502097221 */ /* 0x004fca0000000000 */
[----:B------:R-:W-:Y:S01]  /*00f0*/  STG.E desc[UR4][R6.64], R9 ;  /* 0x0000000906007986 */ /* 0x000fe2000c101904 */
[----:B------:R-:W-:Y:S05]  /*0100*/  EXIT ;  /* 0x000000000000794d */ /* 0x000fea0003800000 */
.L_x_0:
[----:B------:R-:W-:-:S00]  /*0110*/  BRA `(.L_x_0) ;  /* 0xfffffffc00fc7947 */ /* 0x000fc0000383ffff */
[----:B------:R-:W-:-:S00]  /*0120*/  NOP ;  /* 0x0000000000007918 */ /* 0x000fc00000000000 */
        /* <DEDUP_REMOVED lines=13> */
.L_x_1:


//--------------------- .nv.shared.reserved.0     --------------------------
	.section	.nv.shared.reserved.0,"aw",@nobits
	.weak		__nv_reservedSMEM_offset_0_alias
	.size		__nv_reservedSMEM_offset_0_alias, 0, 64
	.other		__nv_reservedSMEM_offset_0_alias,@"STO_CUDA_RESERVED_SHARED STV_DEFAULT"
__nv_reservedSMEM_offset_0_alias:
	.zero		0
	.zero		64


//--------------------- .nv.constant0._Z10add_kernelPfS_S_ --------------------------
	.section	.nv.constant0._Z10add_kernelPfS_S_,"a",@progbits
	.sectionflags	@""
	.align	4
.nv.constant0._Z10add_kernelPfS_S_:
	.zero		920


//--------------------- SYMBOLS --------------------------

	.type		.nv.reservedSmem.offset0,@object
	.size		.nv.reservedSmem.offset0,0x4
